	.headerflags	@"EF_CUDA_TEXMODE_UNIFIED EF_CUDA_64BIT_ADDRESS EF_CUDA_ACCELERATORS EF_CUDA_SM90 EF_CUDA_VIRTUAL_SM(EF_CUDA_SM90)"
	.elftype	@"ET_EXEC"


//--------------------- .nv.info                  --------------------------
	.section	.nv.info,"",@"SHT_CUDA_INFO"
	.align	4


	//----- nvinfo : EIATTR_REGCOUNT
	.align		4
        /*0000*/ 	.byte	0x04, 0x2f
        /*0002*/ 	.short	(.L_1 - .L_0)
	.align		4
.L_0:
        /*0004*/ 	.word	index@(triton_poi_fused_convolution_26)
        /*0008*/ 	.word	0x00000018


	//----- nvinfo : EIATTR_MIN_STACK_SIZE
	.align		4
.L_1:
        /*000c*/ 	.byte	0x04, 0x12
        /*000e*/ 	.short	(.L_3 - .L_2)
	.align		4
.L_2:
        /*0010*/ 	.word	index@(triton_poi_fused_convolution_26)
        /*0014*/ 	.word	0x00000000


	//----- nvinfo : EIATTR_FRAME_SIZE
	.align		4
.L_3:
        /*0018*/ 	.byte	0x04, 0x11
        /*001a*/ 	.short	(.L_5 - .L_4)
	.align		4
.L_4:
        /*001c*/ 	.word	index@(triton_poi_fused_convolution_26)
        /*0020*/ 	.word	0x00000000


	//----- nvinfo : EIATTR_MIN_STACK_SIZE
	.align		4
.L_5:
        /*0024*/ 	.byte	0x04, 0x12
        /*0026*/ 	.short	(.L_7 - .L_6)
	.align		4
.L_6:
        /*0028*/ 	.word	index@(triton_poi_fused_convolution_26)
        /*002c*/ 	.word	0x00000000
.L_7:


//--------------------- .nv.info.triton_poi_fused_convolution_26 --------------------------
	.section	.nv.info.triton_poi_fused_convolution_26,"",@"SHT_CUDA_INFO"
	.sectionflags	@""
	.align	4


	//----- nvinfo : EIATTR_CUDA_API_VERSION
	.align		4
        /*0000*/ 	.byte	0x04, 0x37
        /*0002*/ 	.short	(.L_9 - .L_8)
.L_8:
        /*0004*/ 	.word	0x0000007c


	//----- nvinfo : EIATTR_KPARAM_INFO
	.align		4
.L_9:
        /*0008*/ 	.byte	0x04, 0x17
        /*000a*/ 	.short	(.L_11 - .L_10)
.L_10:
        /*000c*/ 	.word	0x00000000
        /*0010*/ 	.short	0x0004
        /*0012*/ 	.short	0x001c
        /*0014*/ 	.byte	0x00, 0xf0, 0x11, 0x00


	//----- nvinfo : EIATTR_KPARAM_INFO
	.align		4
.L_11:
        /*0018*/ 	.byte	0x04, 0x17
        /*001a*/ 	.short	(.L_13 - .L_12)
.L_12:
        /*001c*/ 	.word	0x00000000
        /*0020*/ 	.short	0x0003
        /*0022*/ 	.short	0x0018
        /*0024*/ 	.byte	0x00, 0xf0, 0x11, 0x00


	//----- nvinfo : EIATTR_KPARAM_INFO
	.align		4
.L_13:
        /*0028*/ 	.byte	0x04, 0x17
        /*002a*/ 	.short	(.L_15 - .L_14)
.L_14:
        /*002c*/ 	.word	0x00000000
        /*0030*/ 	.short	0x0002
        /*0032*/ 	.short	0x0010
        /*0034*/ 	.byte	0x00, 0xf4, 0x21, 0x00


	//----- nvinfo : EIATTR_KPARAM_INFO
	.align		4
.L_15:
        /*0038*/ 	.byte	0x04, 0x17
        /*003a*/ 	.short	(.L_17 - .L_16)
.L_16:
        /*003c*/ 	.word	0x00000000
        /*0040*/ 	.short	0x0001
        /*0042*/ 	.short	0x0008
        /*0044*/ 	.byte	0x00, 0xf4, 0x21, 0x00


	//----- nvinfo : EIATTR_KPARAM_INFO
	.align		4
.L_17:
        /*0048*/ 	.byte	0x04, 0x17
        /*004a*/ 	.short	(.L_19 - .L_18)
.L_18:
        /*004c*/ 	.word	0x00000000
        /*0050*/ 	.short	0x0000
        /*0052*/ 	.short	0x0000
        /*0054*/ 	.byte	0x00, 0xf4, 0x21, 0x00


	//----- nvinfo : EIATTR_SPARSE_MMA_MASK
	.align		4
.L_19:
        /*0058*/ 	.byte	0x03, 0x50
        /*005a*/ 	.short	0x0000


	//----- nvinfo : EIATTR_MAXREG_COUNT
	.align		4
        /*005c*/ 	.byte	0x03, 0x1b
        /*005e*/ 	.short	0x00ff


	//----- nvinfo : EIATTR_EXIT_INSTR_OFFSETS
	.align		4
        /*0060*/ 	.byte	0x04, 0x1c
        /*0062*/ 	.short	(.L_21 - .L_20)


	//   ....[0]....
.L_20:
        /*0064*/ 	.word	0x000004a0


	//   ....[1]....
        /*0068*/ 	.word	0x000004c0


	//----- nvinfo : EIATTR_REQNTID
	.align		4
.L_21:
        /*006c*/ 	.byte	0x04, 0x10
        /*006e*/ 	.short	(.L_23 - .L_22)
.L_22:
        /*0070*/ 	.word	0x00000080
        /*0074*/ 	.word	0x00000001
        /*0078*/ 	.word	0x00000001


	//----- nvinfo : EIATTR_CBANK_PARAM_SIZE
	.align		4
.L_23:
        /*007c*/ 	.byte	0x03, 0x19
        /*007e*/ 	.short	0x0020


	//----- nvinfo : EIATTR_PARAM_CBANK
	.align		4
        /*0080*/ 	.byte	0x04, 0x0a
        /*0082*/ 	.short	(.L_25 - .L_24)
	.align		4
.L_24:
        /*0084*/ 	.word	index@(.nv.constant0.triton_poi_fused_convolution_26)
        /*0088*/ 	.short	0x0210
        /*008a*/ 	.short	0x0020


	//----- nvinfo : EIATTR_SW_WAR
	.align		4
.L_25:
        /*008c*/ 	.byte	0x04, 0x36
        /*008e*/ 	.short	(.L_27 - .L_26)
.L_26:
        /*0090*/ 	.word	0x00000008
.L_27:


//--------------------- .nv.callgraph             --------------------------
	.section	.nv.callgraph,"",@"SHT_CUDA_CALLGRAPH"
	.align	4
	.sectionentsize	8
	.align		4
        /*0000*/ 	.word	0x00000000
	.align		4
        /*0004*/ 	.word	0xffffffff
	.align		4
        /*0008*/ 	.word	0x00000000
	.align		4
        /*000c*/ 	.word	0xfffffffe
	.align		4
        /*0010*/ 	.word	0x00000000
	.align		4
        /*0014*/ 	.word	0xfffffffd
	.align		4
        /*0018*/ 	.word	0x00000000
	.align		4
        /*001c*/ 	.word	0xfffffffc


//--------------------- .text.triton_poi_fused_convolution_26 --------------------------
	.section	.text.triton_poi_fused_convolution_26,"ax",@progbits
	.sectionflags	@"SHF_BARRIERS=1"
	.align	128
        .global         triton_poi_fused_convolution_26
        .type           triton_poi_fused_convolution_26,@function
        .size           triton_poi_fused_convolution_26,(.L_x_1 - triton_poi_fused_convolution_26)
        .other          triton_poi_fused_convolution_26,@"STO_CUDA_ENTRY STV_DEFAULT"
triton_poi_fused_convolution_26:
.text.triton_poi_fused_convolution_26:
[----:B------:R-:W0:Y:S02]  /*0000*/  LDC R1, c[0x0][0x28] ;  /* 0x00000a00ff017b82 */ /* 0x000e240000000800 */
[----:B------:R-:W1:Y:S01]  /*0010*/  S2R R12, SR_TID.X ;  /* 0x00000000000c7919 */ /* 0x000e620000002100 */
[----:B------:R-:W2:Y:S01]  /*0020*/  LDC.64 R2, c[0x0][0x210] ;  /* 0x00008400ff027b82 */ /* 0x000ea20000000a00 */
[----:B------:R-:W-:Y:S01]  /*0030*/  CS2R R10, SRZ ;  /* 0x00000000000a7805 */ /* 0x000fe2000001ff00 */
[----:B------:R-:W-:Y:S01]  /*0040*/  ULDC.64 UR6, c[0x0][0x208] ;  /* 0x0000820000067ab9 */ /* 0x000fe20000000a00 */
[----:B------:R-:W3:Y:S01]  /*0050*/  S2R R13, SR_CTAID.Y ;  /* 0x00000000000d7919 */ /* 0x000ee20000002600 */
[----:B------:R-:W4:Y:S01]  /*0060*/  S2R R6, SR_CTAID.X ;  /* 0x0000000000067919 */ /* 0x000f220000002500 */
[----:B-1----:R-:W-:Y:S01]  /*0070*/  SHF.R.U32.HI R4, RZ, 0x2, R12 ;  /* 0x00000002ff047819 */ /* 0x002fe2000001160c */
[----:B------:R-:W-:Y:S02]  /*0080*/  IMAD.SHL.U32 R14, R12, 0x4, RZ ;  /* 0x000000040c0e7824 */ /* 0x000fe400078e00ff */
[----:B---3--:R-:W-:Y:S01]  /*0090*/  IMAD.SHL.U32 R13, R13, 0x20, RZ ;  /* 0x000000200d0d7824 */ /* 0x008fe200078e00ff */
[----:B------:R-:W-:-:S04]  /*00a0*/  SGXT.U32 R4, R4, 0x5 ;  /* 0x000000050404781a */ /* 0x000fc80000000000 */
[----:B------:R-:W-:-:S04]  /*00b0*/  LOP3.LUT R5, R13, R4, RZ, 0xfc, !PT ;  /* 0x000000040d057212 */ /* 0x000fc800078efcff */
[----:B------:R-:W-:-:S04]  /*00c0*/  SHF.R.S32.HI R0, RZ, 0x1f, R5 ;  /* 0x0000001fff007819 */ /* 0x000fc80000011405 */
[----:B------:R-:W-:Y:S01]  /*00d0*/  LEA.HI R7, R0, R5, RZ, 0x4 ;  /* 0x0000000500077211 */ /* 0x000fe200078f20ff */
[----:B----4-:R-:W-:-:S03]  /*00e0*/  IMAD.SHL.U32 R0, R6, 0x10, RZ ;  /* 0x0000001006007824 */ /* 0x010fc600078e00ff */
[C---:B------:R-:W-:Y:S01]  /*00f0*/  LOP3.LUT R8, R7.reuse, 0xffffff0, RZ, 0xc0, !PT ;  /* 0x0ffffff007087812 */ /* 0x040fe200078ec0ff */
[----:B------:R-:W-:Y:S01]  /*0100*/  IMAD.SHL.U32 R7, R7, 0x20, RZ ;  /* 0x0000002007077824 */ /* 0x000fe200078e00ff */
[----:B------:R-:W-:-:S03]  /*0110*/  LOP3.LUT R6, R0, 0xc, R14, 0xf8, !PT ;  /* 0x0000000c00067812 */ /* 0x000fc600078ef80e */
[----:B------:R-:W-:Y:S01]  /*0120*/  IMAD.IADD R9, R5, 0x1, -R8 ;  /* 0x0000000105097824 */ /* 0x000fe200078e0a08 */
[----:B------:R-:W-:-:S03]  /*0130*/  ISETP.GE.AND P0, PT, R6, 0x10, PT ;  /* 0x000000100600780c */ /* 0x000fc60003f06270 */
[----:B------:R-:W-:Y:S01]  /*0140*/  IMAD R9, R9, 0x10, R6 ;  /* 0x0000001009097824 */ /* 0x000fe200078e0206 */
[----:B------:R-:W-:Y:S02]  /*0150*/  LOP3.LUT R6, R7, 0xfffffe00, RZ, 0xc0, !PT ;  /* 0xfffffe0007067812 */ /* 0x000fe400078ec0ff */
[----:B------:R-:W-:Y:S02]  /*0160*/  ISETP.LT.AND P0, PT, R5, 0x40, !P0 ;  /* 0x000000400500780c */ /* 0x000fe40004701270 */
[----:B------:R-:W-:-:S05]  /*0170*/  IADD3 R9, R9, 0x100, R6 ;  /* 0x0000010009097810 */ /* 0x000fca0007ffe006 */
[----:B--2---:R-:W-:Y:S01]  /*0180*/  IMAD.WIDE R2, R9, 0x4, R2 ;  /* 0x0000000409027825 */ /* 0x004fe200078e0202 */
[----:B------:R-:W-:-:S06]  /*0190*/  CS2R R8, SRZ ;  /* 0x0000000000087805 */ /* 0x000fcc000001ff00 */
[----:B------:R1:W2:Y:S01]  /*01a0*/  @P0 LDG.E.EL.128 R8, desc[UR6][R2.64] ;  /* 0x0000000602080981 */ /* 0x0002a2000c2e1d00 */
[----:B------:R-:W3:Y:S01]  /*01b0*/  S2UR UR5, SR_CgaCtaId ;  /* 0x00000000000579c3 */ /* 0x000ee20000008800 */
[C---:B------:R-:W-:Y:S01]  /*01c0*/  IMAD.SHL.U32 R5, R12.reuse, 0x80, RZ ;  /* 0x000000800c057824 */ /* 0x040fe200078e00ff */
[----:B------:R-:W-:Y:S01]  /*01d0*/  UMOV UR4, 0x400 ;  /* 0x0000040000047882 */ /* 0x000fe20000000000 */
[C---:B------:R-:W-:Y:S01]  /*01e0*/  IMAD.SHL.U32 R6, R12.reuse, 0x2, RZ ;  /* 0x000000020c067824 */ /* 0x040fe200078e00ff */
[----:B------:R-:W-:Y:S01]  /*01f0*/  LOP3.LUT R14, R13, 0x1c, R14, 0xf8, !PT ;  /* 0x0000001c0d0e7812 */ /* 0x000fe200078ef80e */
[----:B------:R-:W-:Y:S01]  /*0200*/  IMAD.SHL.U32 R7, R12, 0x10, RZ ;  /* 0x000000100c077824 */ /* 0x000fe200078e00ff */
[----:B------:R-:W-:Y:S02]  /*0210*/  LOP3.LUT R5, R5, 0x180, RZ, 0xc0, !PT ;  /* 0x0000018005057812 */ /* 0x000fe400078ec0ff */
[----:B------:R-:W-:Y:S02]  /*0220*/  LOP3.LUT R20, R6, 0xf0, RZ, 0xc0, !PT ;  /* 0x000000f006147812 */ /* 0x000fe400078ec0ff */
[----:B-1----:R-:W-:-:S02]  /*0230*/  LOP3.LUT R2, R5, 0x20, RZ, 0xfc, !PT ;  /* 0x0000002005027812 */ /* 0x002fc400078efcff */
[C---:B------:R-:W-:Y:S02]  /*0240*/  LOP3.LUT R6, R5.reuse, 0x40, RZ, 0xfc, !PT ;  /* 0x0000004005067812 */ /* 0x040fe400078efcff */
[C---:B------:R-:W-:Y:S02]  /*0250*/  LOP3.LUT R4, R5.reuse, R4, RZ, 0xfc, !PT ;  /* 0x0000000405047212 */ /* 0x040fe400078efcff */
[----:B------:R-:W-:Y:S02]  /*0260*/  LOP3.LUT R15, R5, 0x60, RZ, 0xfc, !PT ;  /* 0x00000060050f7812 */ /* 0x000fe400078efcff */
[----:B------:R-:W-:Y:S02]  /*0270*/  LOP3.LUT R21, R7, 0x7f0, RZ, 0xc0, !PT ;  /* 0x000007f007157812 */ /* 0x000fe400078ec0ff */
[----:B------:R-:W-:Y:S01]  /*0280*/  SHF.R.S32.HI R13, RZ, 0x1f, R14 ;  /* 0x0000001fff0d7819 */ /* 0x000fe2000001140e */
[----:B---3--:R-:W-:-:S06]  /*0290*/  UPRMT UR4, UR5, 0x654, UR4 ;  /* 0x0000065405047896 */ /* 0x008fcc0008000004 */
[----:B------:R-:W-:Y:S02]  /*02a0*/  LEA.HI R5, R5, UR4, RZ, 0x1f ;  /* 0x0000000405057c11 */ /* 0x000fe4000f8ff8ff */
[----:B------:R-:W-:Y:S02]  /*02b0*/  LEA.HI R3, R2, UR4, RZ, 0x1f ;  /* 0x0000000402037c11 */ /* 0x000fe4000f8ff8ff */
[----:B------:R-:W-:Y:S01]  /*02c0*/  LEA.HI R7, R6, UR4, RZ, 0x1f ;  /* 0x0000000406077c11 */ /* 0x000fe2000f8ff8ff */
[C---:B------:R-:W-:Y:S01]  /*02d0*/  IMAD R17, R4.reuse, 0x4, R5 ;  /* 0x0000000404117824 */ /* 0x040fe200078e0205 */
[----:B------:R-:W-:Y:S01]  /*02e0*/  LEA.HI R15, R15, UR4, RZ, 0x1f ;  /* 0x000000040f0f7c11 */ /* 0x000fe2000f8ff8ff */
[C---:B------:R-:W-:Y:S02]  /*02f0*/  IMAD R16, R4.reuse, 0x4, R3 ;  /* 0x0000000404107824 */ /* 0x040fe400078e0203 */
[C---:B------:R-:W-:Y:S01]  /*0300*/  IMAD R19, R4.reuse, 0x4, R7 ;  /* 0x0000000404137824 */ /* 0x040fe200078e0207 */
[----:B------:R-:W1:Y:S01]  /*0310*/  LDC.64 R2, c[0x0][0x218] ;  /* 0x00008600ff027b82 */ /* 0x000e620000000a00 */
[----:B------:R-:W-:Y:S01]  /*0320*/  IMAD R18, R4, 0x4, R15 ;  /* 0x0000000404127824 */ /* 0x000fe200078e020f */
[----:B------:R-:W-:-:S02]  /*0330*/  IADD3 R4, R21, UR4, R20 ;  /* 0x0000000415047c10 */ /* 0x000fc4000fffe014 */
[----:B------:R-:W-:Y:S02]  /*0340*/  SHF.R.U32.HI R20, RZ, 0x3, R12 ;  /* 0x00000003ff147819 */ /* 0x000fe4000001160c */
[----:B------:R-:W-:Y:S02]  /*0350*/  LEA.HI R15, R13, R14, RZ, 0x4 ;  /* 0x0000000e0d0f7211 */ /* 0x000fe400078f20ff */
[----:B------:R-:W3:Y:S01]  /*0360*/  LDC.64 R12, c[0x0][0x220] ;  /* 0x00008800ff0c7b82 */ /* 0x000ee20000000a00 */
[----:B--2---:R2:W-:Y:S04]  /*0370*/  STS [R17], R8 ;  /* 0x0000000811007388 */ /* 0x0045e80000000800 */
[----:B------:R4:W-:Y:S04]  /*0380*/  STS [R16+0x80], R9 ;  /* 0x0000800910007388 */ /* 0x0009e80000000800 */
[----:B------:R-:W-:Y:S01]  /*0390*/  STS [R19+0x100], R10 ;  /* 0x0001000a13007388 */ /* 0x000fe20000000800 */
[C---:B--2---:R-:W-:Y:S01]  /*03a0*/  LOP3.LUT R17, R15.reuse, 0xfffffff0, RZ, 0xc0, !PT ;  /* 0xfffffff00f117812 */ /* 0x044fe200078ec0ff */
[----:B------:R-:W-:-:S02]  /*03b0*/  IMAD.SHL.U32 R15, R15, 0x10, RZ ;  /* 0x000000100f0f7824 */ /* 0x000fc400078e00ff */
[----:B------:R-:W-:Y:S01]  /*03c0*/  STS [R18+0x180], R11 ;  /* 0x0001800b12007388 */ /* 0x000fe20000000800 */
[----:B----4-:R-:W-:Y:S01]  /*03d0*/  SGXT.U32 R9, R20, 0x4 ;  /* 0x000000041409781a */ /* 0x010fe20000000000 */
[----:B------:R-:W-:Y:S01]  /*03e0*/  BAR.SYNC.DEFER_BLOCKING 0x0 ;  /* 0x0000000000007b1d */ /* 0x000fe20000010000 */
[----:B------:R-:W-:Y:S02]  /*03f0*/  LOP3.LUT R15, R15, 0xffffff00, RZ, 0xc0, !PT ;  /* 0xffffff000f0f7812 */ /* 0x000fe400078ec0ff */
[----:B------:R-:W-:Y:S01]  /*0400*/  LOP3.LUT R9, R0, R9, RZ, 0xfc, !PT ;  /* 0x0000000900097212 */ /* 0x000fe200078efcff */
[----:B------:R-:W-:-:S03]  /*0410*/  IMAD.IADD R0, R14, 0x1, -R17 ;  /* 0x000000010e007824 */ /* 0x000fc600078e0a11 */
[C---:B------:R-:W-:Y:S01]  /*0420*/  ISETP.GE.AND P0, PT, R9.reuse, 0x10, PT ;  /* 0x000000100900780c */ /* 0x040fe20003f06270 */
[----:B------:R-:W-:-:S03]  /*0430*/  IMAD R0, R9, 0x10, R0 ;  /* 0x0000001009007824 */ /* 0x000fc600078e0200 */
[----:B------:R-:W-:Y:S01]  /*0440*/  ISETP.LT.AND P0, PT, R14, 0x40, !P0 ;  /* 0x000000400e00780c */ /* 0x000fe20004701270 */
[----:B------:R-:W-:-:S04]  /*0450*/  IMAD.IADD R15, R0, 0x1, R15 ;  /* 0x00000001000f7824 */ /* 0x000fc800078e020f */
[----:B-1----:R-:W-:-:S04]  /*0460*/  IMAD.WIDE R2, R15, 0x4, R2 ;  /* 0x000000040f027825 */ /* 0x002fc800078e0202 */
[----:B---3--:R-:W-:Y:S01]  /*0470*/  IMAD.WIDE R12, R15, 0x4, R12 ;  /* 0x000000040f0c7825 */ /* 0x008fe200078e020c */
[----:B------:R-:W1:Y:S04]  /*0480*/  LDS.128 R4, [R4] ;  /* 0x0000000004047984 */ /* 0x000e680000000c00 */
[----:B-1----:R1:W-:Y:S01]  /*0490*/  @P0 STG.E.128 desc[UR6][R2.64], R4 ;  /* 0x0000000402000986 */ /* 0x0023e2000c101d06 */
[----:B------:R-:W-:Y:S05]  /*04a0*/  @!P0 EXIT ;  /* 0x000000000000894d */ /* 0x000fea0003800000 */
[----:B------:R-:W-:Y:S01]  /*04b0*/  STG.E.128 desc[UR6][R12.64], R4 ;  /* 0x000000040c007986 */ /* 0x000fe2000c101d06 */
[----:B------:R-:W-:Y:S05]  /*04c0*/  EXIT ;  /* 0x000000000000794d */ /* 0x000fea0003800000 */
.L_x_0:
[----:B------:R-:W-:-:S00]  /*04d0*/  BRA `(.L_x_0) ;  /* 0xfffffffc00fc7947 */ /* 0x000fc0000383ffff */
[----:B------:R-:W-:-:S00]  /*04e0*/  NOP ;  /* 0x0000000000007918 */ /* 0x000fc00000000000 */
        /* <DEDUP_REMOVED lines=9> */
.L_x_1:


//--------------------- .nv.shared.triton_poi_fused_convolution_26 --------------------------
	.section	.nv.shared.triton_poi_fused_convolution_26,"aw",@nobits
	.sectionflags	@""
	.align	16
	.zero		1024


//--------------------- .nv.constant0.triton_poi_fused_convolution_26 --------------------------
	.section	.nv.constant0.triton_poi_fused_convolution_26,"a",@progbits
	.sectionflags	@""
	.align	4
.nv.constant0.triton_poi_fused_convolution_26:
	.zero		560
